//
// Generated by NVIDIA NVVM Compiler
//
// Compiler Build ID: CL-36424714
// Cuda compilation tools, release 13.0, V13.0.88
// Based on NVVM 20.0.0
//

.version 9.0
.target sm_100
.address_size 64

	// .globl	_Z5hellov
.extern .func  (.param .b32 func_retval0) vprintf
(
	.param .b64 vprintf_param_0,
	.param .b64 vprintf_param_1
)
;
.global .align 1 .b8 $str[14] = {99, 117, 100, 97, 32, 99, 97, 112, 97, 98, 108, 101, 10};

.visible .entry _Z5hellov()
{
	.reg .b32 	%r<3>;
	.reg .b64 	%rd<3>;

	mov.u64 	%rd1, $str;
	cvta.global.u64 	%rd2, %rd1;
	{ // callseq 0, 0
	.param .b64 param0;
	st.param.b64 	[param0], %rd2;
	.param .b64 param1;
	st.param.b64 	[param1], 0;
	.param .b32 retval0;
	call.uni (retval0), 
	vprintf, 
	(
	param0, 
	param1
	);
	ld.param.b32 	%r1, [retval0];
	} // callseq 0
	ret;

}


// ===== COMPILED SASS (sm_100) =====

	.target	sm_100

	.elftype	@"ET_EXEC"


//--------------------- .note.nv.tkinfo           --------------------------
	.section	.note.nv.tkinfo,"",@"SHT_NOTE"
	.sectionflags	@"SHF_NOTE_NV_TKINFO"
	.tkinfo
        /*0018*/ 	.word	0x00000002
        /*0030*/ 	.string	""
        /*0030*/ 	.string	"ptxas"
        /*0030*/ 	.string	"Cuda compilation tools, release 13.0, V13.0.88"
        /*0030*/ 	.string	"Build cuda_13.0.r13.0/compiler.36424714_0"
        /*0030*/ 	.string	"-arch sm_100 -m 64 "



//--------------------- .note.nv.cuinfo           --------------------------
	.section	.note.nv.cuinfo,"",@"SHT_NOTE"
	.sectionflags	@"SHF_NOTE_NV_CUINFO"
        /*0018*/ 	.short	0x0002
        /*001a*/ 	.short	0x0064
        /*001c*/ 	.short	0x0082
	.zero		2


//--------------------- .nv.info                  --------------------------
	.section	.nv.info,"",@"SHT_CUDA_INFO"
	.align	4


	//----- nvinfo : EIATTR_REGCOUNT
	.align		4
        /*0000*/ 	.byte	0x04, 0x2f
        /*0002*/ 	.short	(.L_2 - .L_1)
	.align		4
.L_1:
        /*0004*/ 	.word	index@(_Z5hellov)
        /*0008*/ 	.word	0x00000018


	//----- nvinfo : EIATTR_FRAME_SIZE
	.align		4
.L_2:
        /*000c*/ 	.byte	0x04, 0x11
        /*000e*/ 	.short	(.L_4 - .L_3)
	.align		4
.L_3:
        /*0010*/ 	.word	index@(_Z5hellov)
        /*0014*/ 	.word	0x00000000


	//----- nvinfo : EIATTR_MIN_STACK_SIZE
	.align		4
.L_4:
        /*0018*/ 	.byte	0x04, 0x12
        /*001a*/ 	.short	(.L_6 - .L_5)
	.align		4
.L_5:
        /*001c*/ 	.word	index@(_Z5hellov)
        /*0020*/ 	.word	0x00000000
.L_6:


//--------------------- .nv.compat                --------------------------
	.section	.nv.compat,"",@"SHT_CUDA_COMPAT_INFO"
	.align	4
        /*0000*/ 	.byte	0x02, 0x09, 0x00, 0x00, 0x02, 0x02, 0x01, 0x00, 0x02, 0x05, 0x05, 0x00, 0x03, 0x07, 0x01, 0x01
        /*0010*/ 	.byte	0x02, 0x03, 0x00, 0x00, 0x02, 0x06, 0x01, 0x00, 0x04, 0x0b, 0x08, 0x00, 0x09, 0x00, 0x00, 0x00
        /*0020*/ 	.byte	0x00, 0x00, 0x00, 0x00


//--------------------- .nv.info._Z5hellov        --------------------------
	.section	.nv.info._Z5hellov,"",@"SHT_CUDA_INFO"
	.sectionflags	@""
	.align	4


	//----- nvinfo : EIATTR_CUDA_API_VERSION
	.align		4
        /*0000*/ 	.byte	0x04, 0x37
        /*0002*/ 	.short	(.L_8 - .L_7)
.L_7:
        /*0004*/ 	.word	0x00000082


	//----- nvinfo : EIATTR_SPARSE_MMA_MASK
	.align		4
.L_8:
        /*0008*/ 	.byte	0x03, 0x50
        /*000a*/ 	.short	0x0000


	//----- nvinfo : EIATTR_MAXREG_COUNT
	.align		4
        /*000c*/ 	.byte	0x03, 0x1b
        /*000e*/ 	.short	0x00ff


	//----- nvinfo : EIATTR_EXTERNS
	.align		4
        /*0010*/ 	.byte	0x04, 0x0f
        /*0012*/ 	.short	(.L_10 - .L_9)


	//   ....[0]....
	.align		4
.L_9:
        /*0014*/ 	.word	index@(vprintf)


	//----- nvinfo : EIATTR_MERCURY_ISA_VERSION
	.align		4
.L_10:
        /*0018*/ 	.byte	0x03, 0x5f
        /*001a*/ 	.short	0x0101


	//----- nvinfo : EIATTR_VRC_CTA_INIT_COUNT
	.align		4
        /*001c*/ 	.byte	0x02, 0x4a
	.zero		1
	.zero		1


	//----- nvinfo : EIATTR_SYSCALL_OFFSETS
	.align		4
        /*0020*/ 	.byte	0x04, 0x46
        /*0022*/ 	.short	(.L_12 - .L_11)


	//   ....[0]....
.L_11:
        /*0024*/ 	.word	0x00000080


	//----- nvinfo : EIATTR_EXIT_INSTR_OFFSETS
	.align		4
.L_12:
        /*0028*/ 	.byte	0x04, 0x1c
        /*002a*/ 	.short	(.L_14 - .L_13)


	//   ....[0]....
.L_13:
        /*002c*/ 	.word	0x00000090


	//----- nvinfo : EIATTR_SW_WAR
	.align		4
.L_14:
        /*0030*/ 	.byte	0x04, 0x36
        /*0032*/ 	.short	(.L_16 - .L_15)
.L_15:
        /*0034*/ 	.word	0x00000008
.L_16:


//--------------------- .nv.callgraph             --------------------------
	.section	.nv.callgraph,"",@"SHT_CUDA_CALLGRAPH"
	.align	4
	.sectionentsize	8
	.align		4
        /*0000*/ 	.word	0x00000000
	.align		4
        /*0004*/ 	.word	0xffffffff
	.align		4
        /*0008*/ 	.word	index@(_Z5hellov)
	.align		4
        /*000c*/ 	.word	index@(vprintf)
	.align		4
        /*0010*/ 	.word	0x00000000
	.align		4
        /*0014*/ 	.word	0xfffffffe
	.align		4
        /*0018*/ 	.word	0x00000000
	.align		4
        /*001c*/ 	.word	0xfffffffd
	.align		4
        /*0020*/ 	.word	0x00000000
	.align		4
        /*0024*/ 	.word	0xfffffffc


//--------------------- .nv.constant4             --------------------------
	.section	.nv.constant4,"a",@progbits
	.align	8
	.align		8
.nv.constant4:
        /*0000*/ 	.dword	vprintf
	.align		8
        /*0008*/ 	.dword	$str


//--------------------- .text._Z5hellov           --------------------------
	.section	.text._Z5hellov,"ax",@progbits
	.align	128
        .global         _Z5hellov
        .type           _Z5hellov,@function
        .size           _Z5hellov,(.L_x_2 - _Z5hellov)
        .other          _Z5hellov,@"STO_CUDA_ENTRY STV_DEFAULT"
_Z5hellov:
.text._Z5hellov:
[----:B------:R-:W0:Y:S01]  /*0000*/  LDC R1, c[0x0][0x37c] ;  /* 0x0000df00ff017b82 */ /* 0x000e220000000800 */
[----:B------:R-:W-:Y:S01]  /*0010*/  MOV R0, 0x0 ;  /* 0x0000000000007802 */ /* 0x000fe20000000f00 */
[----:B------:R-:W1:Y:S01]  /*0020*/  LDCU.64 UR4, c[0x4][0x8] ;  /* 0x01000100ff0477ac */ /* 0x000e620008000a00 */
[----:B------:R-:W-:-:S05]  /*0030*/  CS2R R6, SRZ ;  /* 0x0000000000067805 */ /* 0x000fca000001ff00 */
[----:B------:R2:W3:Y:S01]  /*0040*/  LDC.64 R2, c[0x4][R0] ;  /* 0x0100000000027b82 */ /* 0x0004e20000000a00 */
[----:B-1----:R-:W-:Y:S02]  /*0050*/  IMAD.U32 R4, RZ, RZ, UR4 ;  /* 0x00000004ff047e24 */ /* 0x002fe4000f8e00ff */
[----:B--2---:R-:W-:-:S07]  /*0060*/  IMAD.U32 R5, RZ, RZ, UR5 ;  /* 0x00000005ff057e24 */ /* 0x004fce000f8e00ff */
[----:B------:R-:W-:-:S07]  /*0070*/  LEPC R20, `(.L_x_0) ;  /* 0x000000001014794e */ /* 0x000fce0000000000 */
[----:B0--3--:R-:W-:Y:S05]  /*0080*/  CALL.ABS.NOINC R2 ;  /* 0x0000000002007343 */ /* 0x009fea0003c00000 */
.L_x_0:
[----:B------:R-:W-:Y:S05]  /*0090*/  EXIT ;  /* 0x000000000000794d */ /* 0x000fea0003800000 */
.L_x_1:
[----:B------:R-:W-:-:S00]  /*00a0*/  BRA `(.L_x_1) ;  /* 0xfffffffc00fc7947 */ /* 0x000fc0000383ffff */
[----:B------:R-:W-:-:S00]  /*00b0*/  NOP ;  /* 0x0000000000007918 */ /* 0x000fc00000000000 */
        /* <DEDUP_REMOVED lines=12> */
.L_x_2:


//--------------------- .nv.global.init           --------------------------
	.section	.nv.global.init,"aw",@progbits
.nv.global.init:
	.type		$str,@object
	.size		$str,(.L_0 - $str)
$str:
        /*0000*/ 	.byte	0x63, 0x75, 0x64, 0x61, 0x20, 0x63, 0x61, 0x70, 0x61, 0x62, 0x6c, 0x65, 0x0a, 0x00
.L_0:


//--------------------- .nv.shared.reserved.0     --------------------------
	.section	.nv.shared.reserved.0,"aw",@nobits
	.weak		__nv_reservedSMEM_offset_0_alias
	.size		__nv_reservedSMEM_offset_0_alias, 0, 64
	.other		__nv_reservedSMEM_offset_0_alias,@"STO_CUDA_RESERVED_SHARED STV_DEFAULT"
__nv_reservedSMEM_offset_0_alias:
	.zero		0
	.zero		64


//--------------------- .nv.constant0._Z5hellov   --------------------------
	.section	.nv.constant0._Z5hellov,"a",@progbits
	.sectionflags	@""
	.align	4
.nv.constant0._Z5hellov:
	.zero		896


//--------------------- SYMBOLS --------------------------

	.type		.nv.reservedSmem.offset0,@object
	.size		.nv.reservedSmem.offset0,0x4
	.type		vprintf,@function
